//
// Generated by NVIDIA NVVM Compiler
//
// Compiler Build ID: CL-36424714
// Cuda compilation tools, release 13.0, V13.0.88
// Based on NVVM 20.0.0
//

.version 9.0
.target sm_100
.address_size 64

	// .globl	_Z7mysgemmiiiPKfS0_Pf
// _ZZ7mysgemmiiiPKfS0_PfE2sA has been demoted
// _ZZ7mysgemmiiiPKfS0_PfE2sB has been demoted

.visible .entry _Z7mysgemmiiiPKfS0_Pf(
	.param .u32 _Z7mysgemmiiiPKfS0_Pf_param_0,
	.param .u32 _Z7mysgemmiiiPKfS0_Pf_param_1,
	.param .u32 _Z7mysgemmiiiPKfS0_Pf_param_2,
	.param .u64 .ptr .align 1 _Z7mysgemmiiiPKfS0_Pf_param_3,
	.param .u64 .ptr .align 1 _Z7mysgemmiiiPKfS0_Pf_param_4,
	.param .u64 .ptr .align 1 _Z7mysgemmiiiPKfS0_Pf_param_5
)
{
	.reg .pred 	%p<12>;
	.reg .b32 	%r<45>;
	.reg .b32 	%f<63>;
	.reg .b64 	%rd<13>;
	// demoted variable
	.shared .align 4 .b8 _ZZ7mysgemmiiiPKfS0_PfE2sA[1024];
	// demoted variable
	.shared .align 4 .b8 _ZZ7mysgemmiiiPKfS0_PfE2sB[1024];
	ld.param.u32 	%r23, [_Z7mysgemmiiiPKfS0_Pf_param_0];
	ld.param.u32 	%r24, [_Z7mysgemmiiiPKfS0_Pf_param_1];
	ld.param.u32 	%r25, [_Z7mysgemmiiiPKfS0_Pf_param_2];
	ld.param.u64 	%rd3, [_Z7mysgemmiiiPKfS0_Pf_param_3];
	ld.param.u64 	%rd4, [_Z7mysgemmiiiPKfS0_Pf_param_4];
	ld.param.u64 	%rd5, [_Z7mysgemmiiiPKfS0_Pf_param_5];
	mov.u32 	%r40, %tid.x;
	mov.u32 	%r42, %tid.y;
	mov.u32 	%r26, %ctaid.y;
	mov.u32 	%r27, %ntid.y;
	mad.lo.s32 	%r3, %r26, %r27, %r42;
	mov.u32 	%r28, %ctaid.x;
	mov.u32 	%r29, %ntid.x;
	mad.lo.s32 	%r4, %r28, %r29, %r40;
	setp.lt.s32 	%p1, %r24, -14;
	mov.f32 	%f62, 0f00000000;
	@%p1 bra 	$L__BB0_7;
	add.s32 	%r30, %r24, -1;
	shr.s32 	%r31, %r30, 31;
	shr.u32 	%r32, %r31, 28;
	add.s32 	%r33, %r30, %r32;
	shr.s32 	%r34, %r33, 4;
	neg.s32 	%r44, %r34;
	shl.b32 	%r35, %r42, 6;
	mov.u32 	%r36, _ZZ7mysgemmiiiPKfS0_PfE2sA;
	add.s32 	%r5, %r36, %r35;
	shl.b32 	%r37, %r40, 2;
	add.s32 	%r6, %r5, %r37;
	mov.u32 	%r38, _ZZ7mysgemmiiiPKfS0_PfE2sB;
	add.s32 	%r8, %r38, %r37;
	add.s32 	%r7, %r8, %r35;
	mad.lo.s32 	%r43, %r42, %r25, %r4;
	shl.b32 	%r11, %r25, 4;
	mad.lo.s32 	%r41, %r24, %r3, %r40;
	cvta.to.global.u64 	%rd1, %rd3;
	cvta.to.global.u64 	%rd2, %rd4;
	mov.f32 	%f62, 0f00000000;
$L__BB0_2:
	setp.ge.s32 	%p2, %r3, %r23;
	setp.ge.s32 	%p3, %r40, %r24;
	mov.f32 	%f60, 0f00000000;
	or.pred  	%p4, %p2, %p3;
	@%p4 bra 	$L__BB0_4;
	mul.wide.s32 	%rd6, %r41, 4;
	add.s64 	%rd7, %rd1, %rd6;
	ld.global.f32 	%f60, [%rd7];
$L__BB0_4:
	setp.ge.s32 	%p5, %r4, %r25;
	st.shared.f32 	[%r6], %f60;
	setp.ge.s32 	%p6, %r42, %r24;
	mov.f32 	%f61, 0f00000000;
	or.pred  	%p7, %p5, %p6;
	@%p7 bra 	$L__BB0_6;
	mul.wide.s32 	%rd8, %r43, 4;
	add.s64 	%rd9, %rd2, %rd8;
	ld.global.f32 	%f61, [%rd9];
$L__BB0_6:
	st.shared.f32 	[%r7], %f61;
	bar.sync 	0;
	ld.shared.f32 	%f12, [%r5];
	ld.shared.f32 	%f13, [%r8];
	fma.rn.f32 	%f14, %f12, %f13, %f62;
	ld.shared.f32 	%f15, [%r5+4];
	ld.shared.f32 	%f16, [%r8+64];
	fma.rn.f32 	%f17, %f15, %f16, %f14;
	ld.shared.f32 	%f18, [%r5+8];
	ld.shared.f32 	%f19, [%r8+128];
	fma.rn.f32 	%f20, %f18, %f19, %f17;
	ld.shared.f32 	%f21, [%r5+12];
	ld.shared.f32 	%f22, [%r8+192];
	fma.rn.f32 	%f23, %f21, %f22, %f20;
	ld.shared.f32 	%f24, [%r5+16];
	ld.shared.f32 	%f25, [%r8+256];
	fma.rn.f32 	%f26, %f24, %f25, %f23;
	ld.shared.f32 	%f27, [%r5+20];
	ld.shared.f32 	%f28, [%r8+320];
	fma.rn.f32 	%f29, %f27, %f28, %f26;
	ld.shared.f32 	%f30, [%r5+24];
	ld.shared.f32 	%f31, [%r8+384];
	fma.rn.f32 	%f32, %f30, %f31, %f29;
	ld.shared.f32 	%f33, [%r5+28];
	ld.shared.f32 	%f34, [%r8+448];
	fma.rn.f32 	%f35, %f33, %f34, %f32;
	ld.shared.f32 	%f36, [%r5+32];
	ld.shared.f32 	%f37, [%r8+512];
	fma.rn.f32 	%f38, %f36, %f37, %f35;
	ld.shared.f32 	%f39, [%r5+36];
	ld.shared.f32 	%f40, [%r8+576];
	fma.rn.f32 	%f41, %f39, %f40, %f38;
	ld.shared.f32 	%f42, [%r5+40];
	ld.shared.f32 	%f43, [%r8+640];
	fma.rn.f32 	%f44, %f42, %f43, %f41;
	ld.shared.f32 	%f45, [%r5+44];
	ld.shared.f32 	%f46, [%r8+704];
	fma.rn.f32 	%f47, %f45, %f46, %f44;
	ld.shared.f32 	%f48, [%r5+48];
	ld.shared.f32 	%f49, [%r8+768];
	fma.rn.f32 	%f50, %f48, %f49, %f47;
	ld.shared.f32 	%f51, [%r5+52];
	ld.shared.f32 	%f52, [%r8+832];
	fma.rn.f32 	%f53, %f51, %f52, %f50;
	ld.shared.f32 	%f54, [%r5+56];
	ld.shared.f32 	%f55, [%r8+896];
	fma.rn.f32 	%f56, %f54, %f55, %f53;
	ld.shared.f32 	%f57, [%r5+60];
	ld.shared.f32 	%f58, [%r8+960];
	fma.rn.f32 	%f62, %f57, %f58, %f56;
	bar.sync 	0;
	add.s32 	%r44, %r44, 1;
	add.s32 	%r43, %r43, %r11;
	add.s32 	%r42, %r42, 16;
	add.s32 	%r41, %r41, 16;
	add.s32 	%r40, %r40, 16;
	setp.ne.s32 	%p8, %r44, 1;
	@%p8 bra 	$L__BB0_2;
$L__BB0_7:
	setp.ge.s32 	%p9, %r3, %r23;
	setp.ge.s32 	%p10, %r4, %r25;
	or.pred  	%p11, %p9, %p10;
	@%p11 bra 	$L__BB0_9;
	mad.lo.s32 	%r39, %r25, %r3, %r4;
	cvta.to.global.u64 	%rd10, %rd5;
	mul.wide.s32 	%rd11, %r39, 4;
	add.s64 	%rd12, %rd10, %rd11;
	st.global.f32 	[%rd12], %f62;
$L__BB0_9:
	ret;

}


// ===== COMPILED SASS (sm_100) =====

	.target	sm_100

	.elftype	@"ET_EXEC"


//--------------------- .note.nv.tkinfo           --------------------------
	.section	.note.nv.tkinfo,"",@"SHT_NOTE"
	.sectionflags	@"SHF_NOTE_NV_TKINFO"
	.tkinfo
        /*0018*/ 	.word	0x00000002
        /*0030*/ 	.string	""
        /*0030*/ 	.string	"ptxas"
        /*0030*/ 	.string	"Cuda compilation tools, release 13.0, V13.0.88"
        /*0030*/ 	.string	"Build cuda_13.0.r13.0/compiler.36424714_0"
        /*0030*/ 	.string	"-arch sm_100 -m 64 "



//--------------------- .note.nv.cuinfo           --------------------------
	.section	.note.nv.cuinfo,"",@"SHT_NOTE"
	.sectionflags	@"SHF_NOTE_NV_CUINFO"
        /*0018*/ 	.short	0x0002
        /*001a*/ 	.short	0x0064
        /*001c*/ 	.short	0x0082
	.zero		2


//--------------------- .nv.info                  --------------------------
	.section	.nv.info,"",@"SHT_CUDA_INFO"
	.align	4


	//----- nvinfo : EIATTR_REGCOUNT
	.align		4
        /*0000*/ 	.byte	0x04, 0x2f
        /*0002*/ 	.short	(.L_1 - .L_0)
	.align		4
.L_0:
        /*0004*/ 	.word	index@(_Z7mysgemmiiiPKfS0_Pf)
        /*0008*/ 	.word	0x00000020


	//----- nvinfo : EIATTR_FRAME_SIZE
	.align		4
.L_1:
        /*000c*/ 	.byte	0x04, 0x11
        /*000e*/ 	.short	(.L_3 - .L_2)
	.align		4
.L_2:
        /*0010*/ 	.word	index@(_Z7mysgemmiiiPKfS0_Pf)
        /*0014*/ 	.word	0x00000000


	//----- nvinfo : EIATTR_MIN_STACK_SIZE
	.align		4
.L_3:
        /*0018*/ 	.byte	0x04, 0x12
        /*001a*/ 	.short	(.L_5 - .L_4)
	.align		4
.L_4:
        /*001c*/ 	.word	index@(_Z7mysgemmiiiPKfS0_Pf)
        /*0020*/ 	.word	0x00000000
.L_5:


//--------------------- .nv.compat                --------------------------
	.section	.nv.compat,"",@"SHT_CUDA_COMPAT_INFO"
	.align	4
        /*0000*/ 	.byte	0x02, 0x09, 0x00, 0x00, 0x02, 0x02, 0x01, 0x00, 0x02, 0x05, 0x05, 0x00, 0x03, 0x07, 0x01, 0x01
        /*0010*/ 	.byte	0x02, 0x03, 0x00, 0x00, 0x02, 0x06, 0x01, 0x00, 0x04, 0x0b, 0x08, 0x00, 0x09, 0x00, 0x00, 0x00
        /*0020*/ 	.byte	0x00, 0x00, 0x00, 0x00


//--------------------- .nv.info._Z7mysgemmiiiPKfS0_Pf --------------------------
	.section	.nv.info._Z7mysgemmiiiPKfS0_Pf,"",@"SHT_CUDA_INFO"
	.sectionflags	@""
	.align	4


	//----- nvinfo : EIATTR_CUDA_API_VERSION
	.align		4
        /*0000*/ 	.byte	0x04, 0x37
        /*0002*/ 	.short	(.L_7 - .L_6)
.L_6:
        /*0004*/ 	.word	0x00000082


	//----- nvinfo : EIATTR_KPARAM_INFO
	.align		4
.L_7:
        /*0008*/ 	.byte	0x04, 0x17
        /*000a*/ 	.short	(.L_9 - .L_8)
.L_8:
        /*000c*/ 	.word	0x00000000
        /*0010*/ 	.short	0x0005
        /*0012*/ 	.short	0x0020
        /*0014*/ 	.byte	0x00, 0xf5, 0x21, 0x00


	//----- nvinfo : EIATTR_KPARAM_INFO
	.align		4
.L_9:
        /*0018*/ 	.byte	0x04, 0x17
        /*001a*/ 	.short	(.L_11 - .L_10)
.L_10:
        /*001c*/ 	.word	0x00000000
        /*0020*/ 	.short	0x0004
        /*0022*/ 	.short	0x0018
        /*0024*/ 	.byte	0x00, 0xf5, 0x21, 0x00


	//----- nvinfo : EIATTR_KPARAM_INFO
	.align		4
.L_11:
        /*0028*/ 	.byte	0x04, 0x17
        /*002a*/ 	.short	(.L_13 - .L_12)
.L_12:
        /*002c*/ 	.word	0x00000000
        /*0030*/ 	.short	0x0003
        /*0032*/ 	.short	0x0010
        /*0034*/ 	.byte	0x00, 0xf5, 0x21, 0x00


	//----- nvinfo : EIATTR_KPARAM_INFO
	.align		4
.L_13:
        /*0038*/ 	.byte	0x04, 0x17
        /*003a*/ 	.short	(.L_15 - .L_14)
.L_14:
        /*003c*/ 	.word	0x00000000
        /*0040*/ 	.short	0x0002
        /*0042*/ 	.short	0x0008
        /*0044*/ 	.byte	0x00, 0xf0, 0x11, 0x00


	//----- nvinfo : EIATTR_KPARAM_INFO
	.align		4
.L_15:
        /*0048*/ 	.byte	0x04, 0x17
        /*004a*/ 	.short	(.L_17 - .L_16)
.L_16:
        /*004c*/ 	.word	0x00000000
        /*0050*/ 	.short	0x0001
        /*0052*/ 	.short	0x0004
        /*0054*/ 	.byte	0x00, 0xf0, 0x11, 0x00


	//----- nvinfo : EIATTR_KPARAM_INFO
	.align		4
.L_17:
        /*0058*/ 	.byte	0x04, 0x17
        /*005a*/ 	.short	(.L_19 - .L_18)
.L_18:
        /*005c*/ 	.word	0x00000000
        /*0060*/ 	.short	0x0000
        /*0062*/ 	.short	0x0000
        /*0064*/ 	.byte	0x00, 0xf0, 0x11, 0x00


	//----- nvinfo : EIATTR_SPARSE_MMA_MASK
	.align		4
.L_19:
        /*0068*/ 	.byte	0x03, 0x50
        /*006a*/ 	.short	0x0000


	//----- nvinfo : EIATTR_MAXREG_COUNT
	.align		4
        /*006c*/ 	.byte	0x03, 0x1b
        /*006e*/ 	.short	0x00ff


	//----- nvinfo : EIATTR_NUM_BARRIERS
	.align		4
        /*0070*/ 	.byte	0x02, 0x4c
        /*0072*/ 	.byte	0x01
	.zero		1


	//----- nvinfo : EIATTR_MERCURY_ISA_VERSION
	.align		4
        /*0074*/ 	.byte	0x03, 0x5f
        /*0076*/ 	.short	0x0101


	//----- nvinfo : EIATTR_VRC_CTA_INIT_COUNT
	.align		4
        /*0078*/ 	.byte	0x02, 0x4a
	.zero		1
	.zero		1


	//----- nvinfo : EIATTR_EXIT_INSTR_OFFSETS
	.align		4
        /*007c*/ 	.byte	0x04, 0x1c
        /*007e*/ 	.short	(.L_21 - .L_20)


	//   ....[0]....
.L_20:
        /*0080*/ 	.word	0x00000610


	//   ....[1]....
        /*0084*/ 	.word	0x00000660


	//----- nvinfo : EIATTR_CBANK_PARAM_SIZE
	.align		4
.L_21:
        /*0088*/ 	.byte	0x03, 0x19
        /*008a*/ 	.short	0x0028


	//----- nvinfo : EIATTR_PARAM_CBANK
	.align		4
        /*008c*/ 	.byte	0x04, 0x0a
        /*008e*/ 	.short	(.L_23 - .L_22)
	.align		4
.L_22:
        /*0090*/ 	.word	index@(.nv.constant0._Z7mysgemmiiiPKfS0_Pf)
        /*0094*/ 	.short	0x0380
        /*0096*/ 	.short	0x0028


	//----- nvinfo : EIATTR_SW_WAR
	.align		4
.L_23:
        /*0098*/ 	.byte	0x04, 0x36
        /*009a*/ 	.short	(.L_25 - .L_24)
.L_24:
        /*009c*/ 	.word	0x00000008
.L_25:


//--------------------- .nv.callgraph             --------------------------
	.section	.nv.callgraph,"",@"SHT_CUDA_CALLGRAPH"
	.align	4
	.sectionentsize	8
	.align		4
        /*0000*/ 	.word	0x00000000
	.align		4
        /*0004*/ 	.word	0xffffffff
	.align		4
        /*0008*/ 	.word	0x00000000
	.align		4
        /*000c*/ 	.word	0xfffffffe
	.align		4
        /*0010*/ 	.word	0x00000000
	.align		4
        /*0014*/ 	.word	0xfffffffd
	.align		4
        /*0018*/ 	.word	0x00000000
	.align		4
        /*001c*/ 	.word	0xfffffffc


//--------------------- .text._Z7mysgemmiiiPKfS0_Pf --------------------------
	.section	.text._Z7mysgemmiiiPKfS0_Pf,"ax",@progbits
	.align	128
        .global         _Z7mysgemmiiiPKfS0_Pf
        .type           _Z7mysgemmiiiPKfS0_Pf,@function
        .size           _Z7mysgemmiiiPKfS0_Pf,(.L_x_3 - _Z7mysgemmiiiPKfS0_Pf)
        .other          _Z7mysgemmiiiPKfS0_Pf,@"STO_CUDA_ENTRY STV_DEFAULT"
_Z7mysgemmiiiPKfS0_Pf:
.text._Z7mysgemmiiiPKfS0_Pf:
[----:B------:R-:W-:Y:S01]  /*0000*/  LDC R1, c[0x0][0x37c] ;  /* 0x0000df00ff017b82 */ /* 0x000fe20000000800 */
[----:B------:R-:W0:Y:S01]  /*0010*/  S2R R0, SR_TID.Y ;  /* 0x0000000000007919 */ /* 0x000e220000002200 */
[----:B------:R-:W1:Y:S06]  /*0020*/  LDCU UR9, c[0x0][0x384] ;  /* 0x00007080ff0977ac */ /* 0x000e6c0008000800 */
[----:B------:R-:W0:Y:S01]  /*0030*/  S2UR UR4, SR_CTAID.Y ;  /* 0x00000000000479c3 */ /* 0x000e220000002600 */
[----:B------:R-:W-:Y:S01]  /*0040*/  HFMA2 R21, -RZ, RZ, 0, 0 ;  /* 0x00000000ff157431 */ /* 0x000fe200000001ff */
[----:B------:R-:W2:Y:S01]  /*0050*/  S2R R13, SR_TID.X ;  /* 0x00000000000d7919 */ /* 0x000ea20000002100 */
[----:B------:R-:W3:Y:S01]  /*0060*/  LDCU UR13, c[0x0][0x388] ;  /* 0x00007100ff0d77ac */ /* 0x000ee20008000800 */
[----:B------:R-:W4:Y:S04]  /*0070*/  LDCU.64 UR10, c[0x0][0x358] ;  /* 0x00006b00ff0a77ac */ /* 0x000f280008000a00 */
[----:B------:R-:W0:Y:S08]  /*0080*/  LDC R3, c[0x0][0x364] ;  /* 0x0000d900ff037b82 */ /* 0x000e300000000800 */
[----:B------:R-:W2:Y:S01]  /*0090*/  S2UR UR5, SR_CTAID.X ;  /* 0x00000000000579c3 */ /* 0x000ea20000002500 */
[----:B-1----:R-:W-:-:S07]  /*00a0*/  UISETP.GE.AND UP0, UPT, UR9, -0xe, UPT ;  /* 0xfffffff20900788c */ /* 0x002fce000bf06270 */
[----:B------:R-:W2:Y:S01]  /*00b0*/  LDC R4, c[0x0][0x360] ;  /* 0x0000d800ff047b82 */ /* 0x000ea20000000800 */
[----:B0-----:R-:W-:Y:S02]  /*00c0*/  IMAD R2, R3, UR4, R0 ;  /* 0x0000000403027c24 */ /* 0x001fe4000f8e0200 */
[----:B--2---:R-:W-:Y:S01]  /*00d0*/  IMAD R3, R4, UR5, R13 ;  /* 0x0000000504037c24 */ /* 0x004fe2000f8e020d */
[----:B---34-:R-:W-:Y:S06]  /*00e0*/  BRA.U !UP0, `(.L_x_0) ;  /* 0x00000005083c7547 */ /* 0x018fec000b800000 */
[----:B------:R-:W0:Y:S01]  /*00f0*/  S2UR UR7, SR_CgaCtaId ;  /* 0x00000000000779c3 */ /* 0x000e220000008800 */
[----:B------:R-:W1:Y:S01]  /*0100*/  LDCU UR12, c[0x0][0x388] ;  /* 0x00007100ff0c77ac */ /* 0x000e620008000800 */
[----:B------:R-:W-:Y:S01]  /*0110*/  MOV R21, RZ ;  /* 0x000000ff00157202 */ /* 0x000fe20000000f00 */
[----:B------:R-:W-:Y:S01]  /*0120*/  IMAD R14, R2, UR9, R13 ;  /* 0x00000009020e7c24 */ /* 0x000fe2000f8e020d */
[----:B------:R-:W-:Y:S01]  /*0130*/  UMOV UR6, 0x400 ;  /* 0x0000040000067882 */ /* 0x000fe20000000000 */
[----:B------:R-:W-:-:S03]  /*0140*/  UIADD3 UR4, UPT, UPT, UR9, -0x1, URZ ;  /* 0xffffffff09047890 */ /* 0x000fc6000fffe0ff */
[----:B------:R-:W2:Y:S01]  /*0150*/  LDC R12, c[0x0][0x388] ;  /* 0x0000e200ff0c7b82 */ /* 0x000ea20000000800 */
[----:B------:R-:W3:Y:S01]  /*0160*/  LDCU.64 UR14, c[0x0][0x380] ;  /* 0x00007000ff0e77ac */ /* 0x000ee20008000a00 */
[----:B------:R-:W-:-:S04]  /*0170*/  USHF.R.S32.HI UR5, URZ, 0x1f, UR4 ;  /* 0x0000001fff057899 */ /* 0x000fc80008011404 */
[----:B------:R-:W-:Y:S01]  /*0180*/  ULEA.HI UR5, UR5, UR4, URZ, 0x4 ;  /* 0x0000000405057291 */ /* 0x000fe2000f8f20ff */
[----:B-1----:R-:W-:-:S03]  /*0190*/  IMAD R19, R0, UR12, R3 ;  /* 0x0000000c00137c24 */ /* 0x002fc6000f8e0203 */
[----:B------:R-:W-:Y:S02]  /*01a0*/  USHF.R.S32.HI UR5, URZ, 0x4, UR5 ;  /* 0x00000004ff057899 */ /* 0x000fe40008011405 */
[----:B0-----:R-:W-:Y:S02]  /*01b0*/  ULEA UR8, UR7, UR6, 0x18 ;  /* 0x0000000607087291 */ /* 0x001fe4000f8ec0ff */
[----:B------:R-:W-:Y:S02]  /*01c0*/  UIADD3 UR6, UPT, UPT, UR6, 0x400, URZ ;  /* 0x0000040006067890 */ /* 0x000fe4000fffe0ff */
[----:B------:R-:W-:Y:S02]  /*01d0*/  UIADD3 UR5, UPT, UPT, -UR5, URZ, URZ ;  /* 0x000000ff05057290 */ /* 0x000fe4000fffe1ff */
[----:B------:R-:W-:Y:S01]  /*01e0*/  ULEA UR6, UR7, UR6, 0x18 ;  /* 0x0000000607067291 */ /* 0x000fe2000f8ec0ff */
[----:B------:R-:W-:-:S04]  /*01f0*/  LEA R16, R0, UR8, 0x6 ;  /* 0x0000000800107c11 */ /* 0x000fc8000f8e30ff */
[C---:B------:R-:W-:Y:S02]  /*0200*/  LEA R18, R13.reuse, R16, 0x2 ;  /* 0x000000100d127211 */ /* 0x040fe400078e10ff */
[----:B------:R-:W-:-:S04]  /*0210*/  LEA R15, R13, UR6, 0x2 ;  /* 0x000000060d0f7c11 */ /* 0x000fc8000f8e10ff */
[----:B---3--:R-:W-:-:S07]  /*0220*/  LEA R17, R0, R15, 0x6 ;  /* 0x0000000f00117211 */ /* 0x008fce00078e30ff */
.L_x_1:
[----:B------:R-:W-:Y:S01]  /*0230*/  ISETP.GE.AND P1, PT, R13, UR15, PT ;  /* 0x0000000f0d007c0c */ /* 0x000fe2000bf26270 */
[----:B------:R-:W-:Y:S01]  /*0240*/  HFMA2 R22, -RZ, RZ, 0, 0 ;  /* 0x00000000ff167431 */ /* 0x000fe200000001ff */
[----:B------:R-:W-:Y:S02]  /*0250*/  ISETP.GE.AND P0, PT, R0, UR15, PT ;  /* 0x0000000f00007c0c */ /* 0x000fe4000bf06270 */
[----:B------:R-:W-:Y:S02]  /*0260*/  ISETP.GE.OR P1, PT, R2, UR14, P1 ;  /* 0x0000000e02007c0c */ /* 0x000fe40008f26670 */
[----:B--2---:R-:W-:Y:S02]  /*0270*/  ISETP.GE.OR P0, PT, R3, R12, P0 ;  /* 0x0000000c0300720c */ /* 0x004fe40000706670 */
[----:B------:R-:W-:-:S09]  /*0280*/  MOV R29, RZ ;  /* 0x000000ff001d7202 */ /* 0x000fd20000000f00 */
[----:B------:R-:W0:Y:S08]  /*0290*/  @!P1 LDC.64 R6, c[0x0][0x390] ;  /* 0x0000e400ff069b82 */ /* 0x000e300000000a00 */
[----:B------:R-:W1:Y:S01]  /*02a0*/  @!P0 LDC.64 R4, c[0x0][0x398] ;  /* 0x0000e600ff048b82 */ /* 0x000e620000000a00 */
[----:B0-----:R-:W-:-:S05]  /*02b0*/  @!P1 IMAD.WIDE R6, R14, 0x4, R6 ;  /* 0x000000040e069825 */ /* 0x001fca00078e0206 */
[----:B------:R-:W2:Y:S01]  /*02c0*/  @!P1 LDG.E R29, desc[UR10][R6.64] ;  /* 0x0000000a061d9981 */ /* 0x000ea2000c1e1900 */
[----:B-1----:R-:W-:-:S05]  /*02d0*/  @!P0 IMAD.WIDE R24, R19, 0x4, R4 ;  /* 0x0000000413188825 */ /* 0x002fca00078e0204 */
[----:B------:R-:W3:Y:S01]  /*02e0*/  @!P0 LDG.E R22, desc[UR10][R24.64] ;  /* 0x0000000a18168981 */ /* 0x000ee2000c1e1900 */
[----:B------:R-:W-:-:S04]  /*02f0*/  UIADD3 UR5, UPT, UPT, UR5, 0x1, URZ ;  /* 0x0000000105057890 */ /* 0x000fc8000fffe0ff */
[----:B------:R-:W-:Y:S01]  /*0300*/  UISETP.NE.AND UP0, UPT, UR5, 0x1, UPT ;  /* 0x000000010500788c */ /* 0x000fe2000bf05270 */
[----:B------:R-:W-:Y:S02]  /*0310*/  IADD3 R0, PT, PT, R0, 0x10, RZ ;  /* 0x0000001000007810 */ /* 0x000fe40007ffe0ff */
[----:B------:R-:W-:Y:S02]  /*0320*/  IADD3 R13, PT, PT, R13, 0x10, RZ ;  /* 0x000000100d0d7810 */ /* 0x000fe40007ffe0ff */
[----:B------:R-:W-:Y:S02]  /*0330*/  IADD3 R14, PT, PT, R14, 0x10, RZ ;  /* 0x000000100e0e7810 */ /* 0x000fe40007ffe0ff */
[----:B------:R-:W-:Y:S01]  /*0340*/  LEA R19, R12, R19, 0x4 ;  /* 0x000000130c137211 */ /* 0x000fe200078e20ff */
[----:B--2---:R-:W-:Y:S04]  /*0350*/  STS [R18], R29 ;  /* 0x0000001d12007388 */ /* 0x004fe80000000800 */
[----:B---3--:R-:W-:Y:S01]  /*0360*/  STS [R17], R22 ;  /* 0x0000001611007388 */ /* 0x008fe20000000800 */
[----:B------:R-:W-:Y:S06]  /*0370*/  BAR.SYNC.DEFER_BLOCKING 0x0 ;  /* 0x0000000000007b1d */ /* 0x000fec0000010000 */
[----:B------:R-:W-:Y:S04]  /*0380*/  LDS R28, [R15] ;  /* 0x000000000f1c7984 */ /* 0x000fe80000000800 */
[----:B------:R-:W0:Y:S04]  /*0390*/  LDS.128 R8, [R16] ;  /* 0x0000000010087984 */ /* 0x000e280000000c00 */
[----:B------:R-:W1:Y:S04]  /*03a0*/  LDS R29, [R15+0x40] ;  /* 0x000040000f1d7984 */ /* 0x000e680000000800 */
[----:B------:R-:W2:Y:S04]  /*03b0*/  LDS R27, [R15+0x80] ;  /* 0x000080000f1b7984 */ /* 0x000ea80000000800 */
[----:B------:R-:W3:Y:S04]  /*03c0*/  LDS R26, [R15+0xc0] ;  /* 0x0000c0000f1a7984 */ /* 0x000ee80000000800 */
[----:B------:R-:W-:Y:S04]  /*03d0*/  LDS R23, [R15+0x100] ;  /* 0x000100000f177984 */ /* 0x000fe80000000800 */
[----:B------:R-:W4:Y:S04]  /*03e0*/  LDS.128 R4, [R16+0x10] ;  /* 0x0000100010047984 */ /* 0x000f280000000c00 */
[----:B------:R-:W5:Y:S04]  /*03f0*/  LDS R20, [R15+0x140] ;  /* 0x000140000f147984 */ /* 0x000f680000000800 */
[----:B------:R-:W5:Y:S04]  /*0400*/  LDS R25, [R15+0x180] ;  /* 0x000180000f197984 */ /* 0x000f680000000800 */
[----:B------:R-:W5:Y:S04]  /*0410*/  LDS R22, [R15+0x1c0] ;  /* 0x0001c0000f167984 */ /* 0x000f680000000800 */
[----:B------:R-:W-:Y:S01]  /*0420*/  LDS R24, [R15+0x240] ;  /* 0x000240000f187984 */ /* 0x000fe20000000800 */
[----:B0-----:R-:W-:-:S03]  /*0430*/  FFMA R8, R8, R28, R21 ;  /* 0x0000001c08087223 */ /* 0x001fc60000000015 */
[----:B------:R-:W-:Y:S01]  /*0440*/  LDS R21, [R15+0x200] ;  /* 0x000200000f157984 */ /* 0x000fe20000000800 */
[----:B-1----:R-:W-:-:S04]  /*0450*/  FFMA R8, R29, R9, R8 ;  /* 0x000000091d087223 */ /* 0x002fc80000000008 */
[----:B--2---:R-:W-:-:S04]  /*0460*/  FFMA R27, R27, R10, R8 ;  /* 0x0000000a1b1b7223 */ /* 0x004fc80000000008 */
[----:B---3--:R-:W-:Y:S02]  /*0470*/  FFMA R27, R26, R11, R27 ;  /* 0x0000000b1a1b7223 */ /* 0x008fe4000000001b */
[----:B------:R-:W0:Y:S02]  /*0480*/  LDS.128 R8, [R16+0x20] ;  /* 0x0000200010087984 */ /* 0x000e240000000c00 */
[----:B----4-:R-:W-:-:S04]  /*0490*/  FFMA R23, R4, R23, R27 ;  /* 0x0000001704177223 */ /* 0x010fc8000000001b */
[----:B-----5:R-:W-:Y:S02]  /*04a0*/  FFMA R20, R20, R5, R23 ;  /* 0x0000000514147223 */ /* 0x020fe40000000017 */
[----:B------:R-:W1:Y:S02]  /*04b0*/  LDS R23, [R15+0x280] ;  /* 0x000280000f177984 */ /* 0x000e640000000800 */
[----:B------:R-:W-:Y:S02]  /*04c0*/  FFMA R25, R25, R6, R20 ;  /* 0x0000000619197223 */ /* 0x000fe40000000014 */
[----:B------:R-:W2:Y:S02]  /*04d0*/  LDS R20, [R15+0x2c0] ;  /* 0x0002c0000f147984 */ /* 0x000ea40000000800 */
[----:B------:R-:W-:Y:S02]  /*04e0*/  FFMA R27, R22, R7, R25 ;  /* 0x00000007161b7223 */ /* 0x000fe40000000019 */
[----:B------:R-:W-:Y:S04]  /*04f0*/  LDS R25, [R15+0x300] ;  /* 0x000300000f197984 */ /* 0x000fe80000000800 */
[----:B------:R-:W3:Y:S04]  /*0500*/  LDS.128 R4, [R16+0x30] ;  /* 0x0000300010047984 */ /* 0x000ee80000000c00 */
[----:B------:R-:W4:Y:S01]  /*0510*/  LDS R22, [R15+0x340] ;  /* 0x000340000f167984 */ /* 0x000f220000000800 */
[----:B0-----:R-:W-:-:S03]  /*0520*/  FFMA R27, R8, R21, R27 ;  /* 0x00000015081b7223 */ /* 0x001fc6000000001b */
[----:B------:R-:W0:Y:S04]  /*0530*/  LDS R21, [R15+0x380] ;  /* 0x000380000f157984 */ /* 0x000e280000000800 */
[----:B------:R-:W5:Y:S01]  /*0540*/  LDS R8, [R15+0x3c0] ;  /* 0x0003c0000f087984 */ /* 0x000f620000000800 */
[----:B------:R-:W-:-:S04]  /*0550*/  FFMA R24, R24, R9, R27 ;  /* 0x0000000918187223 */ /* 0x000fc8000000001b */
[----:B-1----:R-:W-:-:S04]  /*0560*/  FFMA R23, R23, R10, R24 ;  /* 0x0000000a17177223 */ /* 0x002fc80000000018 */
[----:B--2---:R-:W-:-:S04]  /*0570*/  FFMA R11, R20, R11, R23 ;  /* 0x0000000b140b7223 */ /* 0x004fc80000000017 */
[----:B---3--:R-:W-:-:S04]  /*0580*/  FFMA R11, R4, R25, R11 ;  /* 0x00000019040b7223 */ /* 0x008fc8000000000b */
[----:B----4-:R-:W-:-:S04]  /*0590*/  FFMA R22, R22, R5, R11 ;  /* 0x0000000516167223 */ /* 0x010fc8000000000b */
[----:B0-----:R-:W-:-:S04]  /*05a0*/  FFMA R21, R21, R6, R22 ;  /* 0x0000000615157223 */ /* 0x001fc80000000016 */
[----:B-----5:R-:W-:Y:S01]  /*05b0*/  FFMA R21, R8, R7, R21 ;  /* 0x0000000708157223 */ /* 0x020fe20000000015 */
[----:B------:R-:W-:Y:S06]  /*05c0*/  BAR.SYNC.DEFER_BLOCKING 0x0 ;  /* 0x0000000000007b1d */ /* 0x000fec0000010000 */
[----:B------:R-:W-:Y:S05]  /*05d0*/  BRA.U UP0, `(.L_x_1) ;  /* 0xfffffffd00147547 */ /* 0x000fea000b83ffff */
.L_x_0:
[----:B------:R-:W0:Y:S01]  /*05e0*/  LDCU UR4, c[0x0][0x380] ;  /* 0x00007000ff0477ac */ /* 0x000e220008000800 */
[----:B------:R-:W-:-:S04]  /*05f0*/  ISETP.GE.AND P0, PT, R3, UR13, PT ;  /* 0x0000000d03007c0c */ /* 0x000fc8000bf06270 */
[----:B0-----:R-:W-:-:S13]  /*0600*/  ISETP.GE.OR P0, PT, R2, UR4, P0 ;  /* 0x0000000402007c0c */ /* 0x001fda0008706670 */
[----:B------:R-:W-:Y:S05]  /*0610*/  @P0 EXIT ;  /* 0x000000000000094d */ /* 0x000fea0003800000 */
[----:B------:R-:W0:Y:S01]  /*0620*/  LDC.64 R4, c[0x0][0x3a0] ;  /* 0x0000e800ff047b82 */ /* 0x000e220000000a00 */
[----:B------:R-:W-:-:S04]  /*0630*/  IMAD R3, R2, UR13, R3 ;  /* 0x0000000d02037c24 */ /* 0x000fc8000f8e0203 */
[----:B0-----:R-:W-:-:S05]  /*0640*/  IMAD.WIDE R2, R3, 0x4, R4 ;  /* 0x0000000403027825 */ /* 0x001fca00078e0204 */
[----:B------:R-:W-:Y:S01]  /*0650*/  STG.E desc[UR10][R2.64], R21 ;  /* 0x0000001502007986 */ /* 0x000fe2000c10190a */
[----:B------:R-:W-:Y:S05]  /*0660*/  EXIT ;  /* 0x000000000000794d */ /* 0x000fea0003800000 */
.L_x_2:
[----:B------:R-:W-:-:S00]  /*0670*/  BRA `(.L_x_2) ;  /* 0xfffffffc00fc7947 */ /* 0x000fc0000383ffff */
[----:B------:R-:W-:-:S00]  /*0680*/  NOP ;  /* 0x0000000000007918 */ /* 0x000fc00000000000 */
[----:B------:R-:W-:-:S00]  /*0690*/  NOP ;  /* 0x0000000000007918 */ /* 0x000fc00000000000 */
[----:B------:R-:W-:-:S00]  /*06a0*/  NOP ;  /* 0x0000000000007918 */ /* 0x000fc00000000000 */
[----:B------:R-:W-:-:S00]  /*06b0*/  NOP ;  /* 0x0000000000007918 */ /* 0x000fc00000000000 */
[----:B------:R-:W-:-:S00]  /*06c0*/  NOP ;  /* 0x0000000000007918 */ /* 0x000fc00000000000 */
[----:B------:R-:W-:-:S00]  /*06d0*/  NOP ;  /* 0x0000000000007918 */ /* 0x000fc00000000000 */
[----:B------:R-:W-:-:S00]  /*06e0*/  NOP ;  /* 0x0000000000007918 */ /* 0x000fc00000000000 */
[----:B------:R-:W-:-:S00]  /*06f0*/  NOP ;  /* 0x0000000000007918 */ /* 0x000fc00000000000 */
.L_x_3:


//--------------------- .nv.shared._Z7mysgemmiiiPKfS0_Pf --------------------------
	.section	.nv.shared._Z7mysgemmiiiPKfS0_Pf,"aw",@nobits
	.sectionflags	@""
	.align	4
.nv.shared._Z7mysgemmiiiPKfS0_Pf:
	.zero		3072


//--------------------- .nv.shared.reserved.0     --------------------------
	.section	.nv.shared.reserved.0,"aw",@nobits
	.weak		__nv_reservedSMEM_offset_0_alias
	.size		__nv_reservedSMEM_offset_0_alias, 0, 64
	.other		__nv_reservedSMEM_offset_0_alias,@"STO_CUDA_RESERVED_SHARED STV_DEFAULT"
__nv_reservedSMEM_offset_0_alias:
	.zero		0
	.zero		64


//--------------------- .nv.constant0._Z7mysgemmiiiPKfS0_Pf --------------------------
	.section	.nv.constant0._Z7mysgemmiiiPKfS0_Pf,"a",@progbits
	.sectionflags	@""
	.align	4
.nv.constant0._Z7mysgemmiiiPKfS0_Pf:
	.zero		936


//--------------------- SYMBOLS --------------------------

	.type		.nv.reservedSmem.offset0,@object
	.size		.nv.reservedSmem.offset0,0x4
	.type		.nv.reservedSmem.cap,@object
	.size		.nv.reservedSmem.cap,0x4
